//
// Generated by NVIDIA NVVM Compiler
//
// Compiler Build ID: CL-36424714
// Cuda compilation tools, release 13.0, V13.0.88
// Based on NVVM 20.0.0
//

.version 9.0
.target sm_100
.address_size 64

	// .globl	_Z7vec_addPKfS0_Pfyy

.visible .entry _Z7vec_addPKfS0_Pfyy(
	.param .u64 .ptr .align 1 _Z7vec_addPKfS0_Pfyy_param_0,
	.param .u64 .ptr .align 1 _Z7vec_addPKfS0_Pfyy_param_1,
	.param .u64 .ptr .align 1 _Z7vec_addPKfS0_Pfyy_param_2,
	.param .u64 _Z7vec_addPKfS0_Pfyy_param_3,
	.param .u64 _Z7vec_addPKfS0_Pfyy_param_4
)
{
	.reg .pred 	%p<5>;
	.reg .b32 	%r<9>;
	.reg .b32 	%f<4>;
	.reg .b64 	%rd<15>;

	ld.param.u64 	%rd5, [_Z7vec_addPKfS0_Pfyy_param_0];
	ld.param.u64 	%rd6, [_Z7vec_addPKfS0_Pfyy_param_1];
	ld.param.u64 	%rd7, [_Z7vec_addPKfS0_Pfyy_param_2];
	ld.param.u64 	%rd9, [_Z7vec_addPKfS0_Pfyy_param_3];
	ld.param.u64 	%rd8, [_Z7vec_addPKfS0_Pfyy_param_4];
	mov.u32 	%r3, %ntid.x;
	mov.u32 	%r4, %ctaid.x;
	mov.u32 	%r5, %tid.x;
	mad.lo.s32 	%r6, %r3, %r4, %r5;
	cvt.u64.u32 	%rd1, %r6;
	setp.le.u64 	%p1, %rd9, %rd1;
	setp.eq.s64 	%p2, %rd8, 0;
	or.pred  	%p3, %p1, %p2;
	@%p3 bra 	$L__BB0_3;
	cvta.to.global.u64 	%rd10, %rd5;
	cvta.to.global.u64 	%rd11, %rd6;
	cvta.to.global.u64 	%rd12, %rd7;
	shl.b64 	%rd13, %rd1, 2;
	add.s64 	%rd2, %rd10, %rd13;
	add.s64 	%rd3, %rd11, %rd13;
	add.s64 	%rd4, %rd12, %rd13;
	mov.b32 	%r8, 0;
$L__BB0_2:
	ld.global.f32 	%f1, [%rd2];
	ld.global.f32 	%f2, [%rd3];
	add.f32 	%f3, %f1, %f2;
	st.global.f32 	[%rd4], %f3;
	add.s32 	%r8, %r8, 1;
	cvt.u64.u32 	%rd14, %r8;
	setp.gt.u64 	%p4, %rd8, %rd14;
	@%p4 bra 	$L__BB0_2;
$L__BB0_3:
	ret;

}


// ===== COMPILED SASS (sm_100) =====

	.target	sm_100

	.elftype	@"ET_EXEC"


//--------------------- .note.nv.tkinfo           --------------------------
	.section	.note.nv.tkinfo,"",@"SHT_NOTE"
	.sectionflags	@"SHF_NOTE_NV_TKINFO"
	.tkinfo
        /*0018*/ 	.word	0x00000002
        /*0030*/ 	.string	""
        /*0030*/ 	.string	"ptxas"
        /*0030*/ 	.string	"Cuda compilation tools, release 13.0, V13.0.88"
        /*0030*/ 	.string	"Build cuda_13.0.r13.0/compiler.36424714_0"
        /*0030*/ 	.string	"-arch sm_100 -m 64 "



//--------------------- .note.nv.cuinfo           --------------------------
	.section	.note.nv.cuinfo,"",@"SHT_NOTE"
	.sectionflags	@"SHF_NOTE_NV_CUINFO"
        /*0018*/ 	.short	0x0002
        /*001a*/ 	.short	0x0064
        /*001c*/ 	.short	0x0082
	.zero		2


//--------------------- .nv.info                  --------------------------
	.section	.nv.info,"",@"SHT_CUDA_INFO"
	.align	4


	//----- nvinfo : EIATTR_REGCOUNT
	.align		4
        /*0000*/ 	.byte	0x04, 0x2f
        /*0002*/ 	.short	(.L_1 - .L_0)
	.align		4
.L_0:
        /*0004*/ 	.word	index@(_Z7vec_addPKfS0_Pfyy)
        /*0008*/ 	.word	0x0000000c


	//----- nvinfo : EIATTR_FRAME_SIZE
	.align		4
.L_1:
        /*000c*/ 	.byte	0x04, 0x11
        /*000e*/ 	.short	(.L_3 - .L_2)
	.align		4
.L_2:
        /*0010*/ 	.word	index@(_Z7vec_addPKfS0_Pfyy)
        /*0014*/ 	.word	0x00000000


	//----- nvinfo : EIATTR_MIN_STACK_SIZE
	.align		4
.L_3:
        /*0018*/ 	.byte	0x04, 0x12
        /*001a*/ 	.short	(.L_5 - .L_4)
	.align		4
.L_4:
        /*001c*/ 	.word	index@(_Z7vec_addPKfS0_Pfyy)
        /*0020*/ 	.word	0x00000000
.L_5:


//--------------------- .nv.compat                --------------------------
	.section	.nv.compat,"",@"SHT_CUDA_COMPAT_INFO"
	.align	4
        /*0000*/ 	.byte	0x02, 0x09, 0x00, 0x00, 0x02, 0x02, 0x01, 0x00, 0x02, 0x05, 0x05, 0x00, 0x03, 0x07, 0x01, 0x01
        /*0010*/ 	.byte	0x02, 0x03, 0x00, 0x00, 0x02, 0x06, 0x01, 0x00, 0x04, 0x0b, 0x08, 0x00, 0x09, 0x00, 0x00, 0x00
        /*0020*/ 	.byte	0x00, 0x00, 0x00, 0x00


//--------------------- .nv.info._Z7vec_addPKfS0_Pfyy --------------------------
	.section	.nv.info._Z7vec_addPKfS0_Pfyy,"",@"SHT_CUDA_INFO"
	.sectionflags	@""
	.align	4


	//----- nvinfo : EIATTR_CUDA_API_VERSION
	.align		4
        /*0000*/ 	.byte	0x04, 0x37
        /*0002*/ 	.short	(.L_7 - .L_6)
.L_6:
        /*0004*/ 	.word	0x00000082


	//----- nvinfo : EIATTR_KPARAM_INFO
	.align		4
.L_7:
        /*0008*/ 	.byte	0x04, 0x17
        /*000a*/ 	.short	(.L_9 - .L_8)
.L_8:
        /*000c*/ 	.word	0x00000000
        /*0010*/ 	.short	0x0004
        /*0012*/ 	.short	0x0020
        /*0014*/ 	.byte	0x00, 0xf0, 0x21, 0x00


	//----- nvinfo : EIATTR_KPARAM_INFO
	.align		4
.L_9:
        /*0018*/ 	.byte	0x04, 0x17
        /*001a*/ 	.short	(.L_11 - .L_10)
.L_10:
        /*001c*/ 	.word	0x00000000
        /*0020*/ 	.short	0x0003
        /*0022*/ 	.short	0x0018
        /*0024*/ 	.byte	0x00, 0xf0, 0x21, 0x00


	//----- nvinfo : EIATTR_KPARAM_INFO
	.align		4
.L_11:
        /*0028*/ 	.byte	0x04, 0x17
        /*002a*/ 	.short	(.L_13 - .L_12)
.L_12:
        /*002c*/ 	.word	0x00000000
        /*0030*/ 	.short	0x0002
        /*0032*/ 	.short	0x0010
        /*0034*/ 	.byte	0x00, 0xf5, 0x21, 0x00


	//----- nvinfo : EIATTR_KPARAM_INFO
	.align		4
.L_13:
        /*0038*/ 	.byte	0x04, 0x17
        /*003a*/ 	.short	(.L_15 - .L_14)
.L_14:
        /*003c*/ 	.word	0x00000000
        /*0040*/ 	.short	0x0001
        /*0042*/ 	.short	0x0008
        /*0044*/ 	.byte	0x00, 0xf5, 0x21, 0x00


	//----- nvinfo : EIATTR_KPARAM_INFO
	.align		4
.L_15:
        /*0048*/ 	.byte	0x04, 0x17
        /*004a*/ 	.short	(.L_17 - .L_16)
.L_16:
        /*004c*/ 	.word	0x00000000
        /*0050*/ 	.short	0x0000
        /*0052*/ 	.short	0x0000
        /*0054*/ 	.byte	0x00, 0xf5, 0x21, 0x00


	//----- nvinfo : EIATTR_SPARSE_MMA_MASK
	.align		4
.L_17:
        /*0058*/ 	.byte	0x03, 0x50
        /*005a*/ 	.short	0x0000


	//----- nvinfo : EIATTR_MAXREG_COUNT
	.align		4
        /*005c*/ 	.byte	0x03, 0x1b
        /*005e*/ 	.short	0x00ff


	//----- nvinfo : EIATTR_MERCURY_ISA_VERSION
	.align		4
        /*0060*/ 	.byte	0x03, 0x5f
        /*0062*/ 	.short	0x0101


	//----- nvinfo : EIATTR_VRC_CTA_INIT_COUNT
	.align		4
        /*0064*/ 	.byte	0x02, 0x4a
	.zero		1
	.zero		1


	//----- nvinfo : EIATTR_EXIT_INSTR_OFFSETS
	.align		4
        /*0068*/ 	.byte	0x04, 0x1c
        /*006a*/ 	.short	(.L_19 - .L_18)


	//   ....[0]....
.L_18:
        /*006c*/ 	.word	0x000000b0


	//   ....[1]....
        /*0070*/ 	.word	0x00000200


	//----- nvinfo : EIATTR_CBANK_PARAM_SIZE
	.align		4
.L_19:
        /*0074*/ 	.byte	0x03, 0x19
        /*0076*/ 	.short	0x0028


	//----- nvinfo : EIATTR_PARAM_CBANK
	.align		4
        /*0078*/ 	.byte	0x04, 0x0a
        /*007a*/ 	.short	(.L_21 - .L_20)
	.align		4
.L_20:
        /*007c*/ 	.word	index@(.nv.constant0._Z7vec_addPKfS0_Pfyy)
        /*0080*/ 	.short	0x0380
        /*0082*/ 	.short	0x0028


	//----- nvinfo : EIATTR_SW_WAR
	.align		4
.L_21:
        /*0084*/ 	.byte	0x04, 0x36
        /*0086*/ 	.short	(.L_23 - .L_22)
.L_22:
        /*0088*/ 	.word	0x00000008
.L_23:


//--------------------- .nv.callgraph             --------------------------
	.section	.nv.callgraph,"",@"SHT_CUDA_CALLGRAPH"
	.align	4
	.sectionentsize	8
	.align		4
        /*0000*/ 	.word	0x00000000
	.align		4
        /*0004*/ 	.word	0xffffffff
	.align		4
        /*0008*/ 	.word	0x00000000
	.align		4
        /*000c*/ 	.word	0xfffffffe
	.align		4
        /*0010*/ 	.word	0x00000000
	.align		4
        /*0014*/ 	.word	0xfffffffd
	.align		4
        /*0018*/ 	.word	0x00000000
	.align		4
        /*001c*/ 	.word	0xfffffffc


//--------------------- .text._Z7vec_addPKfS0_Pfyy --------------------------
	.section	.text._Z7vec_addPKfS0_Pfyy,"ax",@progbits
	.align	128
        .global         _Z7vec_addPKfS0_Pfyy
        .type           _Z7vec_addPKfS0_Pfyy,@function
        .size           _Z7vec_addPKfS0_Pfyy,(.L_x_2 - _Z7vec_addPKfS0_Pfyy)
        .other          _Z7vec_addPKfS0_Pfyy,@"STO_CUDA_ENTRY STV_DEFAULT"
_Z7vec_addPKfS0_Pfyy:
.text._Z7vec_addPKfS0_Pfyy:
[----:B------:R-:W-:Y:S01]  /*0000*/  LDC R1, c[0x0][0x37c] ;  /* 0x0000df00ff017b82 */ /* 0x000fe20000000800 */
[----:B------:R-:W0:Y:S01]  /*0010*/  S2R R0, SR_CTAID.X ;  /* 0x0000000000007919 */ /* 0x000e220000002500 */
[----:B------:R-:W0:Y:S01]  /*0020*/  LDCU UR4, c[0x0][0x360] ;  /* 0x00006c00ff0477ac */ /* 0x000e220008000800 */
[----:B------:R-:W0:Y:S01]  /*0030*/  S2R R3, SR_TID.X ;  /* 0x0000000000037919 */ /* 0x000e220000002100 */
[----:B------:R-:W1:Y:S01]  /*0040*/  LDCU.64 UR8, c[0x0][0x3a0] ;  /* 0x00007400ff0877ac */ /* 0x000e620008000a00 */
[----:B------:R-:W2:Y:S01]  /*0050*/  LDCU.64 UR6, c[0x0][0x398] ;  /* 0x00007300ff0677ac */ /* 0x000ea20008000a00 */
[----:B-1----:R-:W-:-:S04]  /*0060*/  ISETP.NE.U32.AND P0, PT, RZ, UR8, PT ;  /* 0x00000008ff007c0c */ /* 0x002fc8000bf05070 */
[----:B------:R-:W-:Y:S01]  /*0070*/  ISETP.NE.AND.EX P0, PT, RZ, UR9, PT, P0 ;  /* 0x00000009ff007c0c */ /* 0x000fe2000bf05300 */
[----:B0-----:R-:W-:-:S05]  /*0080*/  IMAD R0, R0, UR4, R3 ;  /* 0x0000000400007c24 */ /* 0x001fca000f8e0203 */
[----:B--2---:R-:W-:-:S04]  /*0090*/  ISETP.GE.U32.AND P1, PT, R0, UR6, PT ;  /* 0x0000000600007c0c */ /* 0x004fc8000bf26070 */
[----:B------:R-:W-:-:S13]  /*00a0*/  ISETP.GE.U32.OR.EX P0, PT, RZ, UR7, !P0, P1 ;  /* 0x00000007ff007c0c */ /* 0x000fda000c706510 */
[----:B------:R-:W-:Y:S05]  /*00b0*/  @P0 EXIT ;  /* 0x000000000000094d */ /* 0x000fea0003800000 */
[----:B------:R-:W0:Y:S01]  /*00c0*/  LDCU.128 UR12, c[0x0][0x380] ;  /* 0x00007000ff0c77ac */ /* 0x000e220008000c00 */
[----:B------:R-:W-:Y:S01]  /*00d0*/  IMAD.SHL.U32 R6, R0, 0x4, RZ ;  /* 0x0000000400067824 */ /* 0x000fe200078e00ff */
[----:B------:R-:W-:Y:S01]  /*00e0*/  SHF.R.U32.HI R0, RZ, 0x1e, R0 ;  /* 0x0000001eff007819 */ /* 0x000fe20000011600 */
[----:B------:R-:W1:Y:S01]  /*00f0*/  LDCU.64 UR4, c[0x0][0x390] ;  /* 0x00007200ff0477ac */ /* 0x000e620008000a00 */
[----:B------:R-:W2:Y:S02]  /*0100*/  LDCU.64 UR6, c[0x0][0x358] ;  /* 0x00006b00ff0677ac */ /* 0x000ea40008000a00 */
[C---:B0-----:R-:W-:Y:S02]  /*0110*/  IADD3 R2, P0, PT, R6.reuse, UR12, RZ ;  /* 0x0000000c06027c10 */ /* 0x041fe4000ff1e0ff */
[C---:B------:R-:W-:Y:S02]  /*0120*/  IADD3 R4, P1, PT, R6.reuse, UR14, RZ ;  /* 0x0000000e06047c10 */ /* 0x040fe4000ff3e0ff */
[----:B-1----:R-:W-:Y:S01]  /*0130*/  IADD3 R6, P2, PT, R6, UR4, RZ ;  /* 0x0000000406067c10 */ /* 0x002fe2000ff5e0ff */
[----:B------:R-:W-:Y:S01]  /*0140*/  UMOV UR4, URZ ;  /* 0x000000ff00047c82 */ /* 0x000fe20008000000 */
[----:B------:R-:W-:-:S02]  /*0150*/  IADD3.X R3, PT, PT, R0, UR13, RZ, P0, !PT ;  /* 0x0000000d00037c10 */ /* 0x000fc400087fe4ff */
[C---:B------:R-:W-:Y:S02]  /*0160*/  IADD3.X R5, PT, PT, R0.reuse, UR15, RZ, P1, !PT ;  /* 0x0000000f00057c10 */ /* 0x040fe40008ffe4ff */
[----:B--2---:R-:W-:-:S07]  /*0170*/  IADD3.X R7, PT, PT, R0, UR5, RZ, P2, !PT ;  /* 0x0000000500077c10 */ /* 0x004fce00097fe4ff */
.L_x_0:
[----:B------:R-:W2:Y:S04]  /*0180*/  LDG.E R0, desc[UR6][R2.64] ;  /* 0x0000000602007981 */ /* 0x000ea8000c1e1900 */
[----:B0-----:R-:W2:Y:S01]  /*0190*/  LDG.E R9, desc[UR6][R4.64] ;  /* 0x0000000604097981 */ /* 0x001ea2000c1e1900 */
[----:B------:R-:W-:-:S04]  /*01a0*/  UIADD3 UR4, UPT, UPT, UR4, 0x1, URZ ;  /* 0x0000000104047890 */ /* 0x000fc8000fffe0ff */
[----:B------:R-:W-:-:S04]  /*01b0*/  UISETP.GE.U32.AND UP0, UPT, UR4, UR8, UPT ;  /* 0x000000080400728c */ /* 0x000fc8000bf06070 */
[----:B------:R-:W-:Y:S01]  /*01c0*/  UISETP.GE.U32.AND.EX UP0, UPT, URZ, UR9, UPT, UP0 ;  /* 0x00000009ff00728c */ /* 0x000fe2000bf06100 */
[----:B--2---:R-:W-:-:S05]  /*01d0*/  FADD R9, R0, R9 ;  /* 0x0000000900097221 */ /* 0x004fca0000000000 */
[----:B------:R0:W-:Y:S03]  /*01e0*/  STG.E desc[UR6][R6.64], R9 ;  /* 0x0000000906007986 */ /* 0x0001e6000c101906 */
[----:B------:R-:W-:Y:S05]  /*01f0*/  BRA.U !UP0, `(.L_x_0) ;  /* 0xfffffffd08e07547 */ /* 0x000fea000b83ffff */
[----:B------:R-:W-:Y:S05]  /*0200*/  EXIT ;  /* 0x000000000000794d */ /* 0x000fea0003800000 */
.L_x_1:
[----:B------:R-:W-:-:S00]  /*0210*/  BRA `(.L_x_1) ;  /* 0xfffffffc00fc7947 */ /* 0x000fc0000383ffff */
[----:B------:R-:W-:-:S00]  /*0220*/  NOP ;  /* 0x0000000000007918 */ /* 0x000fc00000000000 */
        /* <DEDUP_REMOVED lines=13> */
.L_x_2:


//--------------------- .nv.shared.reserved.0     --------------------------
	.section	.nv.shared.reserved.0,"aw",@nobits
	.weak		__nv_reservedSMEM_offset_0_alias
	.size		__nv_reservedSMEM_offset_0_alias, 0, 64
	.other		__nv_reservedSMEM_offset_0_alias,@"STO_CUDA_RESERVED_SHARED STV_DEFAULT"
__nv_reservedSMEM_offset_0_alias:
	.zero		0
	.zero		64


//--------------------- .nv.constant0._Z7vec_addPKfS0_Pfyy --------------------------
	.section	.nv.constant0._Z7vec_addPKfS0_Pfyy,"a",@progbits
	.sectionflags	@""
	.align	4
.nv.constant0._Z7vec_addPKfS0_Pfyy:
	.zero		936


//--------------------- SYMBOLS --------------------------

	.type		.nv.reservedSmem.offset0,@object
	.size		.nv.reservedSmem.offset0,0x4
